//
// Generated by NVIDIA NVVM Compiler
//
// Compiler Build ID: CL-36424714
// Cuda compilation tools, release 13.0, V13.0.88
// Based on NVVM 20.0.0
//

.version 9.0
.target sm_100
.address_size 64

	// .globl	_Z10hello_cudav
.extern .func  (.param .b32 func_retval0) vprintf
(
	.param .b64 vprintf_param_0,
	.param .b64 vprintf_param_1
)
;
.global .align 1 .b8 $str[45] = {72, 101, 108, 108, 111, 32, 67, 85, 68, 65, 32, 119, 111, 114, 108, 100, 32, 102, 114, 111, 109, 32, 116, 104, 114, 101, 97, 100, 32, 37, 100, 32, 97, 116, 32, 98, 108, 111, 99, 107, 32, 37, 100, 10};

.visible .entry _Z10hello_cudav()
{
	.local .align 8 .b8 	__local_depot0[8];
	.reg .b64 	%SP;
	.reg .b64 	%SPL;
	.reg .b32 	%r<5>;
	.reg .b64 	%rd<5>;

	mov.u64 	%SPL, __local_depot0;
	cvta.local.u64 	%SP, %SPL;
	add.u64 	%rd1, %SP, 0;
	add.u64 	%rd2, %SPL, 0;
	mov.u32 	%r1, %tid.x;
	mov.u32 	%r2, %ctaid.x;
	st.local.v2.u32 	[%rd2], {%r1, %r2};
	mov.u64 	%rd3, $str;
	cvta.global.u64 	%rd4, %rd3;
	{ // callseq 0, 0
	.param .b64 param0;
	st.param.b64 	[param0], %rd4;
	.param .b64 param1;
	st.param.b64 	[param1], %rd1;
	.param .b32 retval0;
	call.uni (retval0), 
	vprintf, 
	(
	param0, 
	param1
	);
	ld.param.b32 	%r3, [retval0];
	} // callseq 0
	ret;

}


// ===== COMPILED SASS (sm_100) =====

	.target	sm_100

	.elftype	@"ET_EXEC"


//--------------------- .note.nv.tkinfo           --------------------------
	.section	.note.nv.tkinfo,"",@"SHT_NOTE"
	.sectionflags	@"SHF_NOTE_NV_TKINFO"
	.tkinfo
        /*0018*/ 	.word	0x00000002
        /*0030*/ 	.string	""
        /*0030*/ 	.string	"ptxas"
        /*0030*/ 	.string	"Cuda compilation tools, release 13.0, V13.0.88"
        /*0030*/ 	.string	"Build cuda_13.0.r13.0/compiler.36424714_0"
        /*0030*/ 	.string	"-arch sm_100 -m 64 "



//--------------------- .note.nv.cuinfo           --------------------------
	.section	.note.nv.cuinfo,"",@"SHT_NOTE"
	.sectionflags	@"SHF_NOTE_NV_CUINFO"
        /*0018*/ 	.short	0x0002
        /*001a*/ 	.short	0x0064
        /*001c*/ 	.short	0x0082
	.zero		2


//--------------------- .nv.info                  --------------------------
	.section	.nv.info,"",@"SHT_CUDA_INFO"
	.align	4


	//----- nvinfo : EIATTR_REGCOUNT
	.align		4
        /*0000*/ 	.byte	0x04, 0x2f
        /*0002*/ 	.short	(.L_2 - .L_1)
	.align		4
.L_1:
        /*0004*/ 	.word	index@(_Z10hello_cudav)
        /*0008*/ 	.word	0x00000018


	//----- nvinfo : EIATTR_FRAME_SIZE
	.align		4
.L_2:
        /*000c*/ 	.byte	0x04, 0x11
        /*000e*/ 	.short	(.L_4 - .L_3)
	.align		4
.L_3:
        /*0010*/ 	.word	index@(_Z10hello_cudav)
        /*0014*/ 	.word	0x00000008


	//----- nvinfo : EIATTR_MIN_STACK_SIZE
	.align		4
.L_4:
        /*0018*/ 	.byte	0x04, 0x12
        /*001a*/ 	.short	(.L_6 - .L_5)
	.align		4
.L_5:
        /*001c*/ 	.word	index@(_Z10hello_cudav)
        /*0020*/ 	.word	0x00000008
.L_6:


//--------------------- .nv.compat                --------------------------
	.section	.nv.compat,"",@"SHT_CUDA_COMPAT_INFO"
	.align	4
        /*0000*/ 	.byte	0x02, 0x09, 0x00, 0x00, 0x02, 0x02, 0x01, 0x00, 0x02, 0x05, 0x05, 0x00, 0x03, 0x07, 0x01, 0x01
        /*0010*/ 	.byte	0x02, 0x03, 0x00, 0x00, 0x02, 0x06, 0x01, 0x00, 0x04, 0x0b, 0x08, 0x00, 0x09, 0x00, 0x00, 0x00
        /*0020*/ 	.byte	0x00, 0x00, 0x00, 0x00


//--------------------- .nv.info._Z10hello_cudav  --------------------------
	.section	.nv.info._Z10hello_cudav,"",@"SHT_CUDA_INFO"
	.sectionflags	@""
	.align	4


	//----- nvinfo : EIATTR_CUDA_API_VERSION
	.align		4
        /*0000*/ 	.byte	0x04, 0x37
        /*0002*/ 	.short	(.L_8 - .L_7)
.L_7:
        /*0004*/ 	.word	0x00000082


	//----- nvinfo : EIATTR_SPARSE_MMA_MASK
	.align		4
.L_8:
        /*0008*/ 	.byte	0x03, 0x50
        /*000a*/ 	.short	0x0000


	//----- nvinfo : EIATTR_MAXREG_COUNT
	.align		4
        /*000c*/ 	.byte	0x03, 0x1b
        /*000e*/ 	.short	0x00ff


	//----- nvinfo : EIATTR_EXTERNS
	.align		4
        /*0010*/ 	.byte	0x04, 0x0f
        /*0012*/ 	.short	(.L_10 - .L_9)


	//   ....[0]....
	.align		4
.L_9:
        /*0014*/ 	.word	index@(vprintf)


	//----- nvinfo : EIATTR_MERCURY_ISA_VERSION
	.align		4
.L_10:
        /*0018*/ 	.byte	0x03, 0x5f
        /*001a*/ 	.short	0x0101


	//----- nvinfo : EIATTR_VRC_CTA_INIT_COUNT
	.align		4
        /*001c*/ 	.byte	0x02, 0x4a
	.zero		1
	.zero		1


	//----- nvinfo : EIATTR_SYSCALL_OFFSETS
	.align		4
        /*0020*/ 	.byte	0x04, 0x46
        /*0022*/ 	.short	(.L_12 - .L_11)


	//   ....[0]....
.L_11:
        /*0024*/ 	.word	0x000000f0


	//----- nvinfo : EIATTR_EXIT_INSTR_OFFSETS
	.align		4
.L_12:
        /*0028*/ 	.byte	0x04, 0x1c
        /*002a*/ 	.short	(.L_14 - .L_13)


	//   ....[0]....
.L_13:
        /*002c*/ 	.word	0x00000100


	//----- nvinfo : EIATTR_SW_WAR
	.align		4
.L_14:
        /*0030*/ 	.byte	0x04, 0x36
        /*0032*/ 	.short	(.L_16 - .L_15)
.L_15:
        /*0034*/ 	.word	0x00000008
.L_16:


//--------------------- .nv.callgraph             --------------------------
	.section	.nv.callgraph,"",@"SHT_CUDA_CALLGRAPH"
	.align	4
	.sectionentsize	8
	.align		4
        /*0000*/ 	.word	0x00000000
	.align		4
        /*0004*/ 	.word	0xffffffff
	.align		4
        /*0008*/ 	.word	index@(_Z10hello_cudav)
	.align		4
        /*000c*/ 	.word	index@(vprintf)
	.align		4
        /*0010*/ 	.word	0x00000000
	.align		4
        /*0014*/ 	.word	0xfffffffe
	.align		4
        /*0018*/ 	.word	0x00000000
	.align		4
        /*001c*/ 	.word	0xfffffffd
	.align		4
        /*0020*/ 	.word	0x00000000
	.align		4
        /*0024*/ 	.word	0xfffffffc


//--------------------- .nv.constant4             --------------------------
	.section	.nv.constant4,"a",@progbits
	.align	8
	.align		8
.nv.constant4:
        /*0000*/ 	.dword	vprintf
	.align		8
        /*0008*/ 	.dword	$str


//--------------------- .text._Z10hello_cudav     --------------------------
	.section	.text._Z10hello_cudav,"ax",@progbits
	.align	128
        .global         _Z10hello_cudav
        .type           _Z10hello_cudav,@function
        .size           _Z10hello_cudav,(.L_x_2 - _Z10hello_cudav)
        .other          _Z10hello_cudav,@"STO_CUDA_ENTRY STV_DEFAULT"
_Z10hello_cudav:
.text._Z10hello_cudav:
[----:B------:R-:W0:Y:S01]  /*0000*/  LDC R1, c[0x0][0x37c] ;  /* 0x0000df00ff017b82 */ /* 0x000e220000000800 */
[----:B------:R-:W1:Y:S01]  /*0010*/  S2R R8, SR_TID.X ;  /* 0x0000000000087919 */ /* 0x000e620000002100 */
[----:B0-----:R-:W-:Y:S01]  /*0020*/  VIADD R1, R1, 0xfffffff8 ;  /* 0xfffffff801017836 */ /* 0x001fe20000000000 */
[----:B------:R-:W-:Y:S01]  /*0030*/  MOV R0, 0x0 ;  /* 0x0000000000007802 */ /* 0x000fe20000000f00 */
[----:B------:R-:W0:Y:S01]  /*0040*/  LDCU UR4, c[0x0][0x2f8] ;  /* 0x00005f00ff0477ac */ /* 0x000e220008000800 */
[----:B------:R-:W1:Y:S03]  /*0050*/  S2R R9, SR_CTAID.X ;  /* 0x0000000000097919 */ /* 0x000e660000002500 */
[----:B------:R2:W3:Y:S01]  /*0060*/  LDC.64 R2, c[0x4][R0] ;  /* 0x0100000000027b82 */ /* 0x0004e20000000a00 */
[----:B------:R-:W4:Y:S01]  /*0070*/  LDCU.64 UR6, c[0x4][0x8] ;  /* 0x01000100ff0677ac */ /* 0x000f220008000a00 */
[----:B------:R-:W5:Y:S01]  /*0080*/  LDCU UR5, c[0x0][0x2fc] ;  /* 0x00005f80ff0577ac */ /* 0x000f620008000800 */
[----:B0-----:R-:W-:Y:S01]  /*0090*/  IADD3 R6, P0, PT, R1, UR4, RZ ;  /* 0x0000000401067c10 */ /* 0x001fe2000ff1e0ff */
[----:B----4-:R-:W-:Y:S01]  /*00a0*/  IMAD.U32 R4, RZ, RZ, UR6 ;  /* 0x00000006ff047e24 */ /* 0x010fe2000f8e00ff */
[----:B------:R-:W-:-:S03]  /*00b0*/  MOV R5, UR7 ;  /* 0x0000000700057c02 */ /* 0x000fc60008000f00 */
[----:B-----5:R-:W-:Y:S01]  /*00c0*/  IMAD.X R7, RZ, RZ, UR5, P0 ;  /* 0x00000005ff077e24 */ /* 0x020fe200080e06ff */
[----:B-1----:R2:W-:Y:S07]  /*00d0*/  STL.64 [R1], R8 ;  /* 0x0000000801007387 */ /* 0x0025ee0000100a00 */
[----:B------:R-:W-:-:S07]  /*00e0*/  LEPC R20, `(.L_x_0) ;  /* 0x000000001014794e */ /* 0x000fce0000000000 */
[----:B--23--:R-:W-:Y:S05]  /*00f0*/  CALL.ABS.NOINC R2 ;  /* 0x0000000002007343 */ /* 0x00cfea0003c00000 */
.L_x_0:
[----:B------:R-:W-:Y:S05]  /*0100*/  EXIT ;  /* 0x000000000000794d */ /* 0x000fea0003800000 */
.L_x_1:
[----:B------:R-:W-:-:S00]  /*0110*/  BRA `(.L_x_1) ;  /* 0xfffffffc00fc7947 */ /* 0x000fc0000383ffff */
[----:B------:R-:W-:-:S00]  /*0120*/  NOP ;  /* 0x0000000000007918 */ /* 0x000fc00000000000 */
        /* <DEDUP_REMOVED lines=13> */
.L_x_2:


//--------------------- .nv.global.init           --------------------------
	.section	.nv.global.init,"aw",@progbits
.nv.global.init:
	.type		$str,@object
	.size		$str,(.L_0 - $str)
$str:
        /*0000*/ 	.byte	0x48, 0x65, 0x6c, 0x6c, 0x6f, 0x20, 0x43, 0x55, 0x44, 0x41, 0x20, 0x77, 0x6f, 0x72, 0x6c, 0x64
        /*0010*/ 	.byte	0x20, 0x66, 0x72, 0x6f, 0x6d, 0x20, 0x74, 0x68, 0x72, 0x65, 0x61, 0x64, 0x20, 0x25, 0x64, 0x20
        /*0020*/ 	.byte	0x61, 0x74, 0x20, 0x62, 0x6c, 0x6f, 0x63, 0x6b, 0x20, 0x25, 0x64, 0x0a, 0x00
.L_0:


//--------------------- .nv.shared.reserved.0     --------------------------
	.section	.nv.shared.reserved.0,"aw",@nobits
	.weak		__nv_reservedSMEM_offset_0_alias
	.size		__nv_reservedSMEM_offset_0_alias, 0, 64
	.other		__nv_reservedSMEM_offset_0_alias,@"STO_CUDA_RESERVED_SHARED STV_DEFAULT"
__nv_reservedSMEM_offset_0_alias:
	.zero		0
	.zero		64


//--------------------- .nv.constant0._Z10hello_cudav --------------------------
	.section	.nv.constant0._Z10hello_cudav,"a",@progbits
	.sectionflags	@""
	.align	4
.nv.constant0._Z10hello_cudav:
	.zero		896


//--------------------- SYMBOLS --------------------------

	.type		.nv.reservedSmem.offset0,@object
	.size		.nv.reservedSmem.offset0,0x4
	.type		vprintf,@function
